	.headerflags	@"EF_CUDA_TEXMODE_UNIFIED EF_CUDA_64BIT_ADDRESS EF_CUDA_ACCELERATORS EF_CUDA_SM90 EF_CUDA_VIRTUAL_SM(EF_CUDA_SM90)"
	.elftype	@"ET_EXEC"


//--------------------- .nv.info                  --------------------------
	.section	.nv.info,"",@"SHT_CUDA_INFO"
	.align	4


	//----- nvinfo : EIATTR_REGCOUNT
	.align		4
        /*0000*/ 	.byte	0x04, 0x2f
        /*0002*/ 	.short	(.L_1 - .L_0)
	.align		4
.L_0:
        /*0004*/ 	.word	index@(triton_poi_fused_relu_threshold_backward_5)
        /*0008*/ 	.word	0x00000020


	//----- nvinfo : EIATTR_MIN_STACK_SIZE
	.align		4
.L_1:
        /*000c*/ 	.byte	0x04, 0x12
        /*000e*/ 	.short	(.L_3 - .L_2)
	.align		4
.L_2:
        /*0010*/ 	.word	index@(triton_poi_fused_relu_threshold_backward_5)
        /*0014*/ 	.word	0x00000000


	//----- nvinfo : EIATTR_FRAME_SIZE
	.align		4
.L_3:
        /*0018*/ 	.byte	0x04, 0x11
        /*001a*/ 	.short	(.L_5 - .L_4)
	.align		4
.L_4:
        /*001c*/ 	.word	index@(triton_poi_fused_relu_threshold_backward_5)
        /*0020*/ 	.word	0x00000000


	//----- nvinfo : EIATTR_MIN_STACK_SIZE
	.align		4
.L_5:
        /*0024*/ 	.byte	0x04, 0x12
        /*0026*/ 	.short	(.L_7 - .L_6)
	.align		4
.L_6:
        /*0028*/ 	.word	index@(triton_poi_fused_relu_threshold_backward_5)
        /*002c*/ 	.word	0x00000000
.L_7:


//--------------------- .nv.info.triton_poi_fused_relu_threshold_backward_5 --------------------------
	.section	.nv.info.triton_poi_fused_relu_threshold_backward_5,"",@"SHT_CUDA_INFO"
	.sectionflags	@""
	.align	4


	//----- nvinfo : EIATTR_CUDA_API_VERSION
	.align		4
        /*0000*/ 	.byte	0x04, 0x37
        /*0002*/ 	.short	(.L_9 - .L_8)
.L_8:
        /*0004*/ 	.word	0x0000007c


	//----- nvinfo : EIATTR_KPARAM_INFO
	.align		4
.L_9:
        /*0008*/ 	.byte	0x04, 0x17
        /*000a*/ 	.short	(.L_11 - .L_10)
.L_10:
        /*000c*/ 	.word	0x00000000
        /*0010*/ 	.short	0x0004
        /*0012*/ 	.short	0x001c
        /*0014*/ 	.byte	0x00, 0xf0, 0x11, 0x00


	//----- nvinfo : EIATTR_KPARAM_INFO
	.align		4
.L_11:
        /*0018*/ 	.byte	0x04, 0x17
        /*001a*/ 	.short	(.L_13 - .L_12)
.L_12:
        /*001c*/ 	.word	0x00000000
        /*0020*/ 	.short	0x0003
        /*0022*/ 	.short	0x0018
        /*0024*/ 	.byte	0x00, 0xf0, 0x11, 0x00


	//----- nvinfo : EIATTR_KPARAM_INFO
	.align		4
.L_13:
        /*0028*/ 	.byte	0x04, 0x17
        /*002a*/ 	.short	(.L_15 - .L_14)
.L_14:
        /*002c*/ 	.word	0x00000000
        /*0030*/ 	.short	0x0002
        /*0032*/ 	.short	0x0010
        /*0034*/ 	.byte	0x00, 0xf4, 0x21, 0x00


	//----- nvinfo : EIATTR_KPARAM_INFO
	.align		4
.L_15:
        /*0038*/ 	.byte	0x04, 0x17
        /*003a*/ 	.short	(.L_17 - .L_16)
.L_16:
        /*003c*/ 	.word	0x00000000
        /*0040*/ 	.short	0x0001
        /*0042*/ 	.short	0x0008
        /*0044*/ 	.byte	0x00, 0xf4, 0x21, 0x00


	//----- nvinfo : EIATTR_KPARAM_INFO
	.align		4
.L_17:
        /*0048*/ 	.byte	0x04, 0x17
        /*004a*/ 	.short	(.L_19 - .L_18)
.L_18:
        /*004c*/ 	.word	0x00000000
        /*0050*/ 	.short	0x0000
        /*0052*/ 	.short	0x0000
        /*0054*/ 	.byte	0x00, 0xf4, 0x21, 0x00


	//----- nvinfo : EIATTR_SPARSE_MMA_MASK
	.align		4
.L_19:
        /*0058*/ 	.byte	0x03, 0x50
        /*005a*/ 	.short	0x0000


	//----- nvinfo : EIATTR_MAXREG_COUNT
	.align		4
        /*005c*/ 	.byte	0x03, 0x1b
        /*005e*/ 	.short	0x00ff


	//----- nvinfo : EIATTR_EXIT_INSTR_OFFSETS
	.align		4
        /*0060*/ 	.byte	0x04, 0x1c
        /*0062*/ 	.short	(.L_21 - .L_20)


	//   ....[0]....
.L_20:
        /*0064*/ 	.word	0x00000ae0


	//   ....[1]....
        /*0068*/ 	.word	0x00000b00


	//----- nvinfo : EIATTR_REQNTID
	.align		4
.L_21:
        /*006c*/ 	.byte	0x04, 0x10
        /*006e*/ 	.short	(.L_23 - .L_22)
.L_22:
        /*0070*/ 	.word	0x00000100
        /*0074*/ 	.word	0x00000001
        /*0078*/ 	.word	0x00000001


	//----- nvinfo : EIATTR_CBANK_PARAM_SIZE
	.align		4
.L_23:
        /*007c*/ 	.byte	0x03, 0x19
        /*007e*/ 	.short	0x0020


	//----- nvinfo : EIATTR_PARAM_CBANK
	.align		4
        /*0080*/ 	.byte	0x04, 0x0a
        /*0082*/ 	.short	(.L_25 - .L_24)
	.align		4
.L_24:
        /*0084*/ 	.word	index@(.nv.constant0.triton_poi_fused_relu_threshold_backward_5)
        /*0088*/ 	.short	0x0210
        /*008a*/ 	.short	0x0020


	//----- nvinfo : EIATTR_SW_WAR
	.align		4
.L_25:
        /*008c*/ 	.byte	0x04, 0x36
        /*008e*/ 	.short	(.L_27 - .L_26)
.L_26:
        /*0090*/ 	.word	0x00000008
.L_27:


//--------------------- .nv.callgraph             --------------------------
	.section	.nv.callgraph,"",@"SHT_CUDA_CALLGRAPH"
	.align	4
	.sectionentsize	8
	.align		4
        /*0000*/ 	.word	0x00000000
	.align		4
        /*0004*/ 	.word	0xffffffff
	.align		4
        /*0008*/ 	.word	0x00000000
	.align		4
        /*000c*/ 	.word	0xfffffffe
	.align		4
        /*0010*/ 	.word	0x00000000
	.align		4
        /*0014*/ 	.word	0xfffffffd
	.align		4
        /*0018*/ 	.word	0x00000000
	.align		4
        /*001c*/ 	.word	0xfffffffc


//--------------------- .text.triton_poi_fused_relu_threshold_backward_5 --------------------------
	.section	.text.triton_poi_fused_relu_threshold_backward_5,"ax",@progbits
	.align	128
        .global         triton_poi_fused_relu_threshold_backward_5
        .type           triton_poi_fused_relu_threshold_backward_5,@function
        .size           triton_poi_fused_relu_threshold_backward_5,(.L_x_1 - triton_poi_fused_relu_threshold_backward_5)
        .other          triton_poi_fused_relu_threshold_backward_5,@"STO_CUDA_ENTRY STV_DEFAULT"
triton_poi_fused_relu_threshold_backward_5:
.text.triton_poi_fused_relu_threshold_backward_5:
[----:B------:R-:W0:Y:S01]  /*0000*/  LDC R1, c[0x0][0x28] ;  /* 0x00000a00ff017b82 */ /* 0x000e220000000800 */
[----:B------:R-:W1:Y:S07]  /*0010*/  S2R R3, SR_CTAID.Y ;  /* 0x0000000000037919 */ /* 0x000e6e0000002600 */
[----:B------:R-:W2:Y:S01]  /*0020*/  LDC.64 R8, c[0x0][0x210] ;  /* 0x00008400ff087b82 */ /* 0x000ea20000000a00 */
[----:B------:R-:W-:Y:S02]  /*0030*/  CS2R R16, SRZ ;  /* 0x0000000000107805 */ /* 0x000fe4000001ff00 */
[----:B------:R-:W-:Y:S01]  /*0040*/  CS2R R18, SRZ ;  /* 0x0000000000127805 */ /* 0x000fe2000001ff00 */
[----:B------:R-:W3:Y:S01]  /*0050*/  S2R R0, SR_TID.X ;  /* 0x0000000000007919 */ /* 0x000ee20000002100 */
[----:B------:R-:W-:Y:S01]  /*0060*/  ULDC.64 UR4, c[0x0][0x208] ;  /* 0x0000820000047ab9 */ /* 0x000fe20000000a00 */
[----:B------:R-:W4:Y:S01]  /*0070*/  S2R R5, SR_CTAID.X ;  /* 0x0000000000057919 */ /* 0x000f220000002500 */
[----:B------:R-:W-:-:S02]  /*0080*/  CS2R R12, SRZ ;  /* 0x00000000000c7805 */ /* 0x000fc4000001ff00 */
[----:B------:R-:W-:Y:S01]  /*0090*/  CS2R R14, SRZ ;  /* 0x00000000000e7805 */ /* 0x000fe2000001ff00 */
[----:B------:R-:W-:Y:S01]  /*00a0*/  ULDC.64 UR6, c[0x0][0x220] ;  /* 0x0000880000067ab9 */ /* 0x000fe20000000a00 */
[----:B-1----:R-:W-:Y:S01]  /*00b0*/  SHF.R.S32.HI R10, RZ, 0x1b, R3 ;  /* 0x0000001bff0a7819 */ /* 0x002fe20000011403 */
[----:B------:R-:W-:-:S03]  /*00c0*/  IMAD.SHL.U32 R11, R3, 0x10, RZ ;  /* 0x00000010030b7824 */ /* 0x000fc600078e00ff */
[----:B------:R-:W-:Y:S02]  /*00d0*/  SGXT R10, R10, 0x1 ;  /* 0x000000010a0a781a */ /* 0x000fe40000000200 */
[----:B---3--:R-:W-:Y:S02]  /*00e0*/  LOP3.LUT R0, R0, 0xff, RZ, 0xc0, !PT ;  /* 0x000000ff00007812 */ /* 0x008fe400078ec0ff */
[----:B------:R-:W-:-:S03]  /*00f0*/  LEA.HI R2, R10, R11, RZ, 0xc ;  /* 0x0000000b0a027211 */ /* 0x000fc600078f60ff */
[----:B----4-:R-:W-:Y:S01]  /*0100*/  IMAD R0, R5, 0x100, R0 ;  /* 0x0000010005007824 */ /* 0x010fe200078e0200 */
[----:B------:R-:W-:Y:S02]  /*0110*/  SHF.R.S32.HI R5, RZ, 0xc, R2 ;  /* 0x0000000cff057819 */ /* 0x000fe40000011402 */
[----:B------:R-:W-:Y:S02]  /*0120*/  LOP3.LUT R2, R2, 0xfffff000, RZ, 0xc0, !PT ;  /* 0xfffff00002027812 */ /* 0x000fe400078ec0ff */
[----:B------:R-:W-:Y:S01]  /*0130*/  ISETP.GE.AND P0, PT, R0, 0xe89, PT ;  /* 0x00000e890000780c */ /* 0x000fe20003f06270 */
[----:B------:R-:W-:-:S04]  /*0140*/  IMAD R5, R5, 0xe89, R0 ;  /* 0x00000e8905057824 */ /* 0x000fc800078e0200 */
[----:B------:R-:W-:Y:S02]  /*0150*/  IMAD.SHL.U32 R20, R5, 0x1000, RZ ;  /* 0x0000100005147824 */ /* 0x000fe400078e00ff */
[----:B------:R-:W-:-:S03]  /*0160*/  VIADD R7, R11, 0x4 ;  /* 0x000000040b077836 */ /* 0x000fc60000000000 */
[----:B------:R-:W-:Y:S02]  /*0170*/  IADD3 R2, R20, R11, -R2 ;  /* 0x0000000b14027210 */ /* 0x000fe40007ffe802 */
[----:B------:R-:W-:-:S03]  /*0180*/  LEA.HI R6, R10, R7, RZ, 0xc ;  /* 0x000000070a067211 */ /* 0x000fc600078f60ff */
[----:B--2---:R-:W-:Y:S01]  /*0190*/  IMAD.WIDE R4, R2, 0x4, R8 ;  /* 0x0000000402047825 */ /* 0x004fe200078e0208 */
[----:B------:R-:W-:-:S04]  /*01a0*/  LOP3.LUT R6, R6, 0xfffff000, RZ, 0xc0, !PT ;  /* 0xfffff00006067812 */ /* 0x000fc800078ec0ff */
[----:B------:R1:W2:Y:S01]  /*01b0*/  @!P0 LDG.E.EL.128 R16, desc[UR4][R4.64] ;  /* 0x0000000404108981 */ /* 0x0002a2000c2e1d00 */
[----:B------:R-:W-:-:S05]  /*01c0*/  IADD3 R23, R20, R7, -R6 ;  /* 0x0000000714177210 */ /* 0x000fca0007ffe806 */
[----:B------:R-:W-:-:S04]  /*01d0*/  IMAD.WIDE R22, R23, 0x4, R8 ;  /* 0x0000000417167825 */ /* 0x000fc800078e0208 */
[----:B-1----:R-:W-:Y:S01]  /*01e0*/  VIADD R5, R11, 0x8 ;  /* 0x000000080b057836 */ /* 0x002fe20000000000 */
[----:B------:R-:W3:Y:S01]  /*01f0*/  @!P0 LDG.E.EL.128 R12, desc[UR4][R22.64] ;  /* 0x00000004160c8981 */ /* 0x000ee2000c2e1d00 */
[----:B------:R-:W-:-:S03]  /*0200*/  CS2R R6, SRZ ;  /* 0x0000000000067805 */ /* 0x000fc6000001ff00 */
[----:B------:R-:W-:-:S04]  /*0210*/  LEA.HI R4, R10, R5, RZ, 0xc ;  /* 0x000000050a047211 */ /* 0x000fc800078f60ff */
[----:B------:R-:W-:Y:S01]  /*0220*/  LOP3.LUT R4, R4, 0xfffff000, RZ, 0xc0, !PT ;  /* 0xfffff00004047812 */ /* 0x000fe200078ec0ff */
[----:B------:R-:W-:-:S03]  /*0230*/  VIADD R11, R11, 0xc ;  /* 0x0000000c0b0b7836 */ /* 0x000fc60000000000 */
[----:B------:R-:W-:Y:S02]  /*0240*/  IADD3 R25, R20, R5, -R4 ;  /* 0x0000000514197210 */ /* 0x000fe40007ffe804 */
[----:B------:R-:W-:Y:S02]  /*0250*/  CS2R R4, SRZ ;  /* 0x0000000000047805 */ /* 0x000fe4000001ff00 */
[----:B------:R-:W-:Y:S01]  /*0260*/  LEA.HI R10, R10, R11, RZ, 0xc ;  /* 0x0000000b0a0a7211 */ /* 0x000fe200078f60ff */
[----:B------:R-:W-:-:S03]  /*0270*/  IMAD.WIDE R24, R25, 0x4, R8 ;  /* 0x0000000419187825 */ /* 0x000fc600078e0208 */
[----:B------:R-:W-:Y:S02]  /*0280*/  LOP3.LUT R10, R10, 0xfffff000, RZ, 0xc0, !PT ;  /* 0xfffff0000a0a7812 */ /* 0x000fe400078ec0ff */
[----:B------:R-:W4:Y:S02]  /*0290*/  @!P0 LDG.E.EL.128 R4, desc[UR4][R24.64] ;  /* 0x0000000418048981 */ /* 0x000f24000c2e1d00 */
[----:B------:R-:W-:Y:S02]  /*02a0*/  IADD3 R29, R20, R11, -R10 ;  /* 0x0000000b141d7210 */ /* 0x000fe40007ffe80a */
[----:B------:R-:W-:Y:S01]  /*02b0*/  CS2R R10, SRZ ;  /* 0x00000000000a7805 */ /* 0x000fe2000001ff00 */
[----:B------:R-:W1:Y:S02]  /*02c0*/  LDC.64 R20, c[0x0][0x218] ;  /* 0x00008600ff147b82 */ /* 0x000e640000000a00 */
[----:B------:R-:W-:Y:S01]  /*02d0*/  IMAD.WIDE R28, R29, 0x4, R8 ;  /* 0x000000041d1c7825 */ /* 0x000fe200078e0208 */
[----:B------:R-:W-:-:S06]  /*02e0*/  CS2R R8, SRZ ;  /* 0x0000000000087805 */ /* 0x000fcc000001ff00 */
[----:B------:R5:W4:Y:S01]  /*02f0*/  @!P0 LDG.E.EL.128 R8, desc[UR4][R28.64] ;  /* 0x000000041c088981 */ /* 0x000b22000c2e1d00 */
[----:B------:R-:W-:-:S04]  /*0300*/  IMAD R0, R3, 0xe890, R0 ;  /* 0x0000e89003007824 */ /* 0x000fc800078e0200 */
[C---:B0----5:R-:W-:Y:S02]  /*0310*/  VIADD R29, R0.reuse, 0xe89 ;  /* 0x00000e89001d7836 */ /* 0x061fe40000000000 */
[----:B-1----:R-:W-:-:S04]  /*0320*/  IMAD.WIDE R24, R0, 0x4, R20 ;  /* 0x0000000400187825 */ /* 0x002fc800078e0214 */
[--C-:B------:R-:W-:Y:S01]  /*0330*/  IMAD.WIDE R28, R29, 0x4, R20.reuse ;  /* 0x000000041d1c7825 */ /* 0x100fe200078e0214 */
[C---:B--2---:R-:W-:Y:S02]  /*0340*/  FSETP.GEU.AND P4, PT, R19.reuse, RZ, PT ;  /* 0x000000ff1300720b */ /* 0x044fe40003f8e000 */
[----:B------:R-:W-:Y:S02]  /*0350*/  FSETP.GEU.AND P3, PT, R18, RZ, PT ;  /* 0x000000ff1200720b */ /* 0x000fe40003f6e000 */
[----:B------:R-:W-:Y:S01]  /*0360*/  FSEL R23, R19, RZ, P4 ;  /* 0x000000ff13177208 */ /* 0x000fe20002000000 */
[----:B------:R-:W-:Y:S01]  /*0370*/  VIADD R19, R0, 0x1d12 ;  /* 0x00001d1200137836 */ /* 0x000fe20000000000 */
[----:B------:R-:W-:Y:S02]  /*0380*/  FSETP.GEU.AND P2, PT, R17, RZ, PT ;  /* 0x000000ff1100720b */ /* 0x000fe40003f4e000 */
[----:B------:R-:W-:Y:S01]  /*0390*/  FSEL R27, R18, RZ, P3 ;  /* 0x000000ff121b7208 */ /* 0x000fe20001800000 */
[----:B------:R-:W-:Y:S01]  /*03a0*/  IMAD.WIDE R18, R19, 0x4, R20 ;  /* 0x0000000413127825 */ /* 0x000fe200078e0214 */
[----:B------:R-:W-:-:S02]  /*03b0*/  FSETP.GEU.AND P1, PT, R16, RZ, PT ;  /* 0x000000ff1000720b */ /* 0x000fc40003f2e000 */
[----:B------:R-:W-:Y:S02]  /*03c0*/  FSETP.GTU.AND P3, PT, R23, RZ, PT ;  /* 0x000000ff1700720b */ /* 0x000fe40003f6c000 */
[----:B------:R-:W-:Y:S01]  /*03d0*/  FSEL R22, R17, RZ, P2 ;  /* 0x000000ff11167208 */ /* 0x000fe20001000000 */
[----:B------:R-:W-:Y:S01]  /*03e0*/  VIADD R17, R0, 0x2b9b ;  /* 0x00002b9b00117836 */ /* 0x000fe20000000000 */
[----:B------:R-:W-:Y:S02]  /*03f0*/  FSETP.GTU.AND P2, PT, R27, RZ, PT ;  /* 0x000000ff1b00720b */ /* 0x000fe40003f4c000 */
[----:B------:R-:W-:Y:S02]  /*0400*/  FSEL R26, R16, RZ, P1 ;  /* 0x000000ff101a7208 */ /* 0x000fe40000800000 */
[----:B------:R-:W-:Y:S02]  /*0410*/  SEL R3, RZ, 0x1, P3 ;  /* 0x00000001ff037807 */ /* 0x000fe40001800000 */
[----:B---3--:R-:W-:Y:S01]  /*0420*/  FSETP.GEU.AND P3, PT, R12, RZ, PT ;  /* 0x000000ff0c00720b */ /* 0x008fe20003f6e000 */
[----:B------:R0:W-:Y:S01]  /*0430*/  @!P0 STG.E desc[UR4][R24.64], R26 ;  /* 0x0000001a18008986 */ /* 0x0001e2000c101904 */
[----:B------:R-:W-:-:S02]  /*0440*/  FSETP.GEU.AND P4, PT, R13, RZ, PT ;  /* 0x000000ff0d00720b */ /* 0x000fc40003f8e000 */
[----:B------:R-:W-:Y:S01]  /*0450*/  FSETP.GEU.AND P5, PT, R14, RZ, PT ;  /* 0x000000ff0e00720b */ /* 0x000fe20003fae000 */
[----:B------:R1:W-:Y:S01]  /*0460*/  @!P0 STG.E desc[UR4][R28.64], R22 ;  /* 0x000000161c008986 */ /* 0x0003e2000c101904 */
[----:B------:R-:W-:Y:S02]  /*0470*/  FSETP.GEU.AND P6, PT, R15, RZ, PT ;  /* 0x000000ff0f00720b */ /* 0x000fe40003fce000 */
[----:B------:R-:W-:Y:S01]  /*0480*/  SEL R16, RZ, 0x1, P2 ;  /* 0x00000001ff107807 */ /* 0x000fe20001000000 */
[----:B------:R2:W-:Y:S01]  /*0490*/  @!P0 STG.E desc[UR4][R18.64], R27 ;  /* 0x0000001b12008986 */ /* 0x0005e2000c101904 */
[----:B------:R-:W-:Y:S02]  /*04a0*/  FSEL R12, R12, RZ, P3 ;  /* 0x000000ff0c0c7208 */ /* 0x000fe40001800000 */
[----:B------:R-:W-:Y:S02]  /*04b0*/  FSEL R13, R13, RZ, P4 ;  /* 0x000000ff0d0d7208 */ /* 0x000fe40002000000 */
[----:B0-----:R-:W-:-:S02]  /*04c0*/  FSEL R25, R14, RZ, P5 ;  /* 0x000000ff0e197208 */ /* 0x001fc40002800000 */
[----:B------:R-:W-:Y:S01]  /*04d0*/  FSEL R15, R15, RZ, P6 ;  /* 0x000000ff0f0f7208 */ /* 0x000fe20003000000 */
[----:B-1----:R-:W-:Y:S01]  /*04e0*/  VIADD R29, R0, 0x3a24 ;  /* 0x00003a24001d7836 */ /* 0x002fe20000000000 */
[----:B------:R-:W-:Y:S01]  /*04f0*/  PRMT R3, R16, 0x3340, R3 ;  /* 0x0000334010037816 */ /* 0x000fe20000000003 */
[----:B------:R-:W-:Y:S01]  /*0500*/  IMAD.WIDE R16, R17, 0x4, R20 ;  /* 0x0000000411107825 */ /* 0x000fe200078e0214 */
[----:B------:R-:W-:Y:S02]  /*0510*/  FSETP.GTU.AND P1, PT, R26, RZ, PT ;  /* 0x000000ff1a00720b */ /* 0x000fe40003f2c000 */
[----:B------:R-:W-:Y:S01]  /*0520*/  FSETP.GTU.AND P2, PT, R22, RZ, PT ;  /* 0x000000ff1600720b */ /* 0x000fe20003f4c000 */
[----:B--2---:R-:W-:Y:S01]  /*0530*/  VIADD R19, R0, 0x48ad ;  /* 0x000048ad00137836 */ /* 0x004fe20000000000 */
[----:B------:R-:W-:Y:S01]  /*0540*/  FSETP.GTU.AND P3, PT, R12, RZ, PT ;  /* 0x000000ff0c00720b */ /* 0x000fe20003f6c000 */
[----:B------:R0:W-:Y:S01]  /*0550*/  @!P0 STG.E desc[UR4][R16.64], R23 ;  /* 0x0000001710008986 */ /* 0x0001e2000c101904 */
[----:B------:R-:W-:-:S02]  /*0560*/  FSETP.GTU.AND P4, PT, R13, RZ, PT ;  /* 0x000000ff0d00720b */ /* 0x000fc40003f8c000 */
[----:B------:R-:W-:Y:S02]  /*0570*/  FSETP.GTU.AND P6, PT, R15, RZ, PT ;  /* 0x000000ff0f00720b */ /* 0x000fe40003fcc000 */
[----:B------:R-:W-:Y:S02]  /*0580*/  FSETP.GTU.AND P5, PT, R25, RZ, PT ;  /* 0x000000ff1900720b */ /* 0x000fe40003fac000 */
[----:B------:R-:W-:Y:S02]  /*0590*/  SEL R22, RZ, 0x1, P2 ;  /* 0x00000001ff167807 */ /* 0x000fe40001000000 */
[----:B------:R-:W-:Y:S02]  /*05a0*/  SEL R14, RZ, 0x1, P1 ;  /* 0x00000001ff0e7807 */ /* 0x000fe40000800000 */
[----:B------:R-:W-:Y:S01]  /*05b0*/  SEL R24, RZ, 0x1, P6 ;  /* 0x00000001ff187807 */ /* 0x000fe20003000000 */
[----:B0-----:R-:W-:Y:S01]  /*05c0*/  IMAD.WIDE R16, R29, 0x4, R20 ;  /* 0x000000041d107825 */ /* 0x001fe200078e0214 */
[----:B------:R-:W-:-:S02]  /*05d0*/  SEL R26, RZ, 0x1, P5 ;  /* 0x00000001ff1a7807 */ /* 0x000fc40002800000 */
[----:B------:R-:W-:Y:S01]  /*05e0*/  SEL R18, RZ, 0x1, P4 ;  /* 0x00000001ff127807 */ /* 0x000fe20002000000 */
[----:B------:R-:W-:Y:S01]  /*05f0*/  VIADD R29, R0, 0x5736 ;  /* 0x00005736001d7836 */ /* 0x000fe20000000000 */
[----:B------:R-:W-:Y:S01]  /*0600*/  SEL R23, RZ, 0x1, P3 ;  /* 0x00000001ff177807 */ /* 0x000fe20001800000 */
[----:B------:R0:W-:Y:S01]  /*0610*/  @!P0 STG.E desc[UR4][R16.64], R12 ;  /* 0x0000000c10008986 */ /* 0x0001e2000c101904 */
[----:B----4-:R-:W-:Y:S01]  /*0620*/  FSETP.GEU.AND P3, PT, R6, RZ, PT ;  /* 0x000000ff0600720b */ /* 0x010fe20003f6e000 */
[----:B------:R-:W-:Y:S01]  /*0630*/  IMAD.WIDE R28, R29, 0x4, R20 ;  /* 0x000000041d1c7825 */ /* 0x000fe200078e0214 */
[----:B------:R-:W-:Y:S02]  /*0640*/  FSETP.GEU.AND P4, PT, R7, RZ, PT ;  /* 0x000000ff0700720b */ /* 0x000fe40003f8e000 */
[----:B------:R-:W-:Y:S02]  /*0650*/  PRMT R22, R14, 0x3340, R22 ;  /* 0x000033400e167816 */ /* 0x000fe40000000016 */
[----:B------:R-:W-:-:S02]  /*0660*/  FSETP.GEU.AND P1, PT, R4, RZ, PT ;  /* 0x000000ff0400720b */ /* 0x000fc40003f2e000 */
[----:B------:R-:W-:Y:S02]  /*0670*/  FSETP.GEU.AND P2, PT, R5, RZ, PT ;  /* 0x000000ff0500720b */ /* 0x000fe40003f4e000 */
[----:B------:R-:W-:Y:S02]  /*0680*/  PRMT R14, R26, 0x3340, R24 ;  /* 0x000033401a0e7816 */ /* 0x000fe40000000018 */
[----:B------:R-:W-:Y:S02]  /*0690*/  FSEL R24, R6, RZ, P3 ;  /* 0x000000ff06187208 */ /* 0x000fe40001800000 */
[----:B------:R-:W-:Y:S02]  /*06a0*/  FSEL R26, R7, RZ, P4 ;  /* 0x000000ff071a7208 */ /* 0x000fe40002000000 */
[----:B------:R-:W-:Y:S02]  /*06b0*/  FSEL R4, R4, RZ, P1 ;  /* 0x000000ff04047208 */ /* 0x000fe40000800000 */
[----:B------:R-:W-:-:S02]  /*06c0*/  FSEL R5, R5, RZ, P2 ;  /* 0x000000ff05057208 */ /* 0x000fc40001000000 */
[----:B------:R-:W-:Y:S02]  /*06d0*/  FSETP.GTU.AND P4, PT, R26, RZ, PT ;  /* 0x000000ff1a00720b */ /* 0x000fe40003f8c000 */
[----:B------:R-:W-:Y:S02]  /*06e0*/  FSETP.GTU.AND P3, PT, R24, RZ, PT ;  /* 0x000000ff1800720b */ /* 0x000fe40003f6c000 */
[----:B------:R-:W-:Y:S02]  /*06f0*/  FSETP.GTU.AND P1, PT, R4, RZ, PT ;  /* 0x000000ff0400720b */ /* 0x000fe40003f2c000 */
[----:B------:R-:W-:Y:S02]  /*0700*/  FSETP.GTU.AND P2, PT, R5, RZ, PT ;  /* 0x000000ff0500720b */ /* 0x000fe40003f4c000 */
[----:B------:R-:W-:Y:S01]  /*0710*/  PRMT R23, R23, 0x3340, R18 ;  /* 0x0000334017177816 */ /* 0x000fe20000000012 */
[----:B------:R-:W-:Y:S01]  /*0720*/  IMAD.WIDE R18, R19, 0x4, R20 ;  /* 0x0000000413127825 */ /* 0x000fe200078e0214 */
[----:B------:R-:W-:-:S02]  /*0730*/  SEL R6, RZ, 0x1, P4 ;  /* 0x00000001ff067807 */ /* 0x000fc40002000000 */
[----:B------:R-:W-:Y:S02]  /*0740*/  SEL R7, RZ, 0x1, P3 ;  /* 0x00000001ff077807 */ /* 0x000fe40001800000 */
[----:B------:R-:W-:Y:S01]  /*0750*/  SEL R27, RZ, 0x1, P2 ;  /* 0x00000001ff1b7807 */ /* 0x000fe20001000000 */
[----:B------:R1:W-:Y:S01]  /*0760*/  @!P0 STG.E desc[UR4][R18.64], R13 ;  /* 0x0000000d12008986 */ /* 0x0003e2000c101904 */
[----:B0-----:R-:W-:Y:S02]  /*0770*/  SEL R12, RZ, 0x1, P1 ;  /* 0x00000001ff0c7807 */ /* 0x001fe40000800000 */
[----:B------:R-:W-:Y:S01]  /*0780*/  FSETP.GEU.AND P1, PT, R8, RZ, PT ;  /* 0x000000ff0800720b */ /* 0x000fe20003f2e000 */
[----:B------:R0:W-:Y:S01]  /*0790*/  @!P0 STG.E desc[UR4][R28.64], R25 ;  /* 0x000000191c008986 */ /* 0x0001e2000c101904 */
[----:B------:R-:W-:Y:S02]  /*07a0*/  FSETP.GEU.AND P2, PT, R9, RZ, PT ;  /* 0x000000ff0900720b */ /* 0x000fe40003f4e000 */
[----:B------:R-:W-:Y:S01]  /*07b0*/  PRMT R16, R7, 0x3340, R6 ;  /* 0x0000334007107816 */ /* 0x000fe20000000006 */
[----:B------:R-:W-:Y:S01]  /*07c0*/  VIADD R7, R0, 0x65bf ;  /* 0x000065bf00077836 */ /* 0x000fe20000000000 */
[----:B------:R-:W-:-:S02]  /*07d0*/  FSETP.GEU.AND P3, PT, R10, RZ, PT ;  /* 0x000000ff0a00720b */ /* 0x000fc40003f6e000 */
[----:B------:R-:W-:Y:S01]  /*07e0*/  FSETP.GEU.AND P4, PT, R11, RZ, PT ;  /* 0x000000ff0b00720b */ /* 0x000fe20003f8e000 */
[----:B-1----:R-:W-:Y:S01]  /*07f0*/  VIADD R13, R0, 0x7448 ;  /* 0x00007448000d7836 */ /* 0x002fe20000000000 */
[----:B------:R-:W-:Y:S01]  /*0800*/  FSEL R18, R8, RZ, P1 ;  /* 0x000000ff08127208 */ /* 0x000fe20000800000 */
[----:B------:R-:W-:Y:S01]  /*0810*/  IMAD.WIDE R6, R7, 0x4, R20 ;  /* 0x0000000407067825 */ /* 0x000fe200078e0214 */
[----:B------:R-:W-:Y:S02]  /*0820*/  FSEL R19, R9, RZ, P2 ;  /* 0x000000ff09137208 */ /* 0x000fe40001000000 */
[----:B------:R-:W-:Y:S01]  /*0830*/  FSEL R10, R10, RZ, P3 ;  /* 0x000000ff0a0a7208 */ /* 0x000fe20001800000 */
[----:B0-----:R-:W-:Y:S01]  /*0840*/  VIADD R25, R0, 0x915a ;  /* 0x0000915a00197836 */ /* 0x001fe20000000000 */
[----:B------:R-:W-:Y:S01]  /*0850*/  FSEL R11, R11, RZ, P4 ;  /* 0x000000ff0b0b7208 */ /* 0x000fe20002000000 */
[----:B------:R0:W-:Y:S01]  /*0860*/  @!P0 STG.E desc[UR4][R6.64], R15 ;  /* 0x0000000f06008986 */ /* 0x0001e2000c101904 */
[----:B------:R-:W-:Y:S01]  /*0870*/  PRMT R17, R12, 0x3340, R27 ;  /* 0x000033400c117816 */ /* 0x000fe2000000001b */
[----:B------:R-:W-:Y:S01]  /*0880*/  VIADD R27, R0, 0x82d1 ;  /* 0x000082d1001b7836 */ /* 0x000fe20000000000 */
[----:B------:R-:W-:Y:S01]  /*0890*/  FSETP.GTU.AND P2, PT, R19, RZ, PT ;  /* 0x000000ff1300720b */ /* 0x000fe20003f4c000 */
[----:B------:R-:W-:Y:S01]  /*08a0*/  IMAD.WIDE R12, R13, 0x4, R20 ;  /* 0x000000040d0c7825 */ /* 0x000fe200078e0214 */
[----:B------:R-:W-:-:S02]  /*08b0*/  FSETP.GTU.AND P1, PT, R18, RZ, PT ;  /* 0x000000ff1200720b */ /* 0x000fc40003f2c000 */
[----:B------:R-:W-:Y:S01]  /*08c0*/  FSETP.GTU.AND P4, PT, R11, RZ, PT ;  /* 0x000000ff0b00720b */ /* 0x000fe20003f8c000 */
[--C-:B------:R-:W-:Y:S01]  /*08d0*/  IMAD.WIDE R8, R27, 0x4, R20.reuse ;  /* 0x000000041b087825 */ /* 0x100fe200078e0214 */
[----:B------:R-:W-:Y:S01]  /*08e0*/  FSETP.GTU.AND P3, PT, R10, RZ, PT ;  /* 0x000000ff0a00720b */ /* 0x000fe20003f6c000 */
[----:B------:R1:W-:Y:S01]  /*08f0*/  @!P0 STG.E desc[UR4][R12.64], R4 ;  /* 0x000000040c008986 */ /* 0x0003e2000c101904 */
[----:B------:R-:W-:Y:S01]  /*0900*/  SEL R29, RZ, 0x1, P2 ;  /* 0x00000001ff1d7807 */ /* 0x000fe20001000000 */
[----:B0-----:R-:W-:Y:S01]  /*0910*/  IMAD.WIDE R6, R25, 0x4, R20 ;  /* 0x0000000419067825 */ /* 0x001fe200078e0214 */
[----:B------:R-:W-:Y:S01]  /*0920*/  SEL R15, RZ, 0x1, P1 ;  /* 0x00000001ff0f7807 */ /* 0x000fe20000800000 */
[----:B------:R0:W-:Y:S01]  /*0930*/  @!P0 STG.E desc[UR4][R8.64], R5 ;  /* 0x0000000508008986 */ /* 0x0001e2000c101904 */
[----:B------:R-:W-:Y:S01]  /*0940*/  SEL R27, RZ, 0x1, P4 ;  /* 0x00000001ff1b7807 */ /* 0x000fe20002000000 */
[C---:B------:R-:W-:Y:S01]  /*0950*/  VIADD R25, R0.reuse, 0xae6c ;  /* 0x0000ae6c00197836 */ /* 0x040fe20000000000 */
[----:B------:R-:W-:Y:S01]  /*0960*/  SEL R28, RZ, 0x1, P3 ;  /* 0x00000001ff1c7807 */ /* 0x000fe20001800000 */
[----:B------:R2:W-:Y:S01]  /*0970*/  @!P0 STG.E desc[UR4][R6.64], R24 ;  /* 0x0000001806008986 */ /* 0x0005e2000c101904 */
[----:B------:R-:W-:Y:S01]  /*0980*/  PRMT R15, R15, 0x3340, R29 ;  /* 0x000033400f0f7816 */ /* 0x000fe2000000001d */
[----:B------:R-:W-:-:S02]  /*0990*/  VIADD R29, R0, 0xbcf5 ;  /* 0x0000bcf5001d7836 */ /* 0x000fc40000000000 */
[----:B-1----:R-:W-:Y:S01]  /*09a0*/  VIADD R13, R0, 0x9fe3 ;  /* 0x00009fe3000d7836 */ /* 0x002fe20000000000 */
[----:B------:R-:W-:Y:S01]  /*09b0*/  PRMT R4, R28, 0x3340, R27 ;  /* 0x000033401c047816 */ /* 0x000fe2000000001b */
[----:B------:R-:W-:Y:S02]  /*09c0*/  VIADD R27, R0, 0xcb7e ;  /* 0x0000cb7e001b7836 */ /* 0x000fe40000000000 */
[----:B0-----:R-:W-:-:S04]  /*09d0*/  IMAD.WIDE R8, R13, 0x4, R20 ;  /* 0x000000040d087825 */ /* 0x001fc800078e0214 */
[--C-:B--2---:R-:W-:Y:S01]  /*09e0*/  IMAD.WIDE R6, R25, 0x4, R20.reuse ;  /* 0x0000000419067825 */ /* 0x104fe200078e0214 */
[----:B------:R-:W-:Y:S03]  /*09f0*/  @!P0 STG.E desc[UR4][R8.64], R26 ;  /* 0x0000001a08008986 */ /* 0x000fe6000c101904 */
[----:B------:R-:W-:Y:S01]  /*0a00*/  VIADD R0, R0, 0xda07 ;  /* 0x0000da0700007836 */ /* 0x000fe20000000000 */
[----:B------:R0:W-:Y:S01]  /*0a10*/  @!P0 STG.E desc[UR4][R6.64], R18 ;  /* 0x0000001206008986 */ /* 0x0001e2000c101904 */
[----:B------:R-:W-:-:S04]  /*0a20*/  IMAD.WIDE R28, R29, 0x4, R20 ;  /* 0x000000041d1c7825 */ /* 0x000fc800078e0214 */
[--C-:B------:R-:W-:Y:S01]  /*0a30*/  IMAD.WIDE R12, R27, 0x4, R20.reuse ;  /* 0x000000041b0c7825 */ /* 0x100fe200078e0214 */
[----:B------:R1:W-:Y:S03]  /*0a40*/  @!P0 STG.E desc[UR4][R28.64], R19 ;  /* 0x000000131c008986 */ /* 0x0003e6000c101904 */
[----:B------:R-:W-:Y:S01]  /*0a50*/  IMAD.WIDE R24, R0, 0x4, R20 ;  /* 0x0000000400187825 */ /* 0x000fe200078e0214 */
[----:B------:R1:W-:Y:S01]  /*0a60*/  @!P0 STG.E desc[UR4][R12.64], R10 ;  /* 0x0000000a0c008986 */ /* 0x0003e2000c101904 */
[----:B------:R-:W-:Y:S02]  /*0a70*/  PRMT R20, R22, 0x5410, R3 ;  /* 0x0000541016147816 */ /* 0x000fe40000000003 */
[----:B0-----:R-:W-:Y:S01]  /*0a80*/  IADD3 R6, P1, R2, UR6, RZ ;  /* 0x0000000602067c10 */ /* 0x001fe2000ff3e0ff */
[----:B------:R1:W-:Y:S01]  /*0a90*/  @!P0 STG.E desc[UR4][R24.64], R11 ;  /* 0x0000000b18008986 */ /* 0x0003e2000c101904 */
[----:B------:R-:W-:-:S02]  /*0aa0*/  PRMT R21, R23, 0x5410, R14 ;  /* 0x0000541017157816 */ /* 0x000fc4000000000e */
[----:B------:R-:W-:Y:S02]  /*0ab0*/  LEA.HI.X.SX32 R7, R2, UR7, 0x1, P1 ;  /* 0x0000000702077c11 */ /* 0x000fe400088f0eff */
[----:B------:R-:W-:Y:S02]  /*0ac0*/  PRMT R22, R17, 0x5410, R16 ;  /* 0x0000541011167816 */ /* 0x000fe40000000010 */
[----:B------:R-:W-:Y:S01]  /*0ad0*/  PRMT R23, R15, 0x5410, R4 ;  /* 0x000054100f177816 */ /* 0x000fe20000000004 */
[----:B------:R-:W-:Y:S06]  /*0ae0*/  @P0 EXIT ;  /* 0x000000000000094d */ /* 0x000fec0003800000 */
[----:B------:R-:W-:Y:S01]  /*0af0*/  STG.E.128 desc[UR4][R6.64], R20 ;  /* 0x0000001406007986 */ /* 0x000fe2000c101d04 */
[----:B------:R-:W-:Y:S05]  /*0b00*/  EXIT ;  /* 0x000000000000794d */ /* 0x000fea0003800000 */
.L_x_0:
[----:B------:R-:W-:-:S00]  /*0b10*/  BRA `(.L_x_0) ;  /* 0xfffffffc00fc7947 */ /* 0x000fc0000383ffff */
[----:B------:R-:W-:-:S00]  /*0b20*/  NOP ;  /* 0x0000000000007918 */ /* 0x000fc00000000000 */
        /* <DEDUP_REMOVED lines=13> */
.L_x_1:


//--------------------- .nv.constant0.triton_poi_fused_relu_threshold_backward_5 --------------------------
	.section	.nv.constant0.triton_poi_fused_relu_threshold_backward_5,"a",@progbits
	.sectionflags	@""
	.align	4
.nv.constant0.triton_poi_fused_relu_threshold_backward_5:
	.zero		560
